//
// Generated by NVIDIA NVVM Compiler
//
// Compiler Build ID: CL-36424714
// Cuda compilation tools, release 13.0, V13.0.88
// Based on NVVM 20.0.0
//

.version 9.0
.target sm_100
.address_size 64

	// .globl	_Z14swan_fast_fillP5uint4i

.visible .entry _Z14swan_fast_fillP5uint4i(
	.param .u64 .ptr .align 1 _Z14swan_fast_fillP5uint4i_param_0,
	.param .u32 _Z14swan_fast_fillP5uint4i_param_1
)
{
	.reg .pred 	%p<2>;
	.reg .b32 	%r<7>;
	.reg .b64 	%rd<5>;

	ld.param.u64 	%rd1, [_Z14swan_fast_fillP5uint4i_param_0];
	ld.param.u32 	%r2, [_Z14swan_fast_fillP5uint4i_param_1];
	mov.u32 	%r3, %tid.x;
	mov.u32 	%r4, %ntid.x;
	mov.u32 	%r5, %ctaid.x;
	mad.lo.s32 	%r1, %r4, %r5, %r3;
	setp.ge.s32 	%p1, %r1, %r2;
	@%p1 bra 	$L__BB0_2;
	cvta.to.global.u64 	%rd2, %rd1;
	mul.wide.s32 	%rd3, %r1, 16;
	add.s64 	%rd4, %rd2, %rd3;
	mov.b32 	%r6, 0;
	st.global.v4.u32 	[%rd4], {%r6, %r6, %r6, %r6};
$L__BB0_2:
	ret;

}
	// .globl	_Z19swan_fast_fill_wordPji
.visible .entry _Z19swan_fast_fill_wordPji(
	.param .u64 .ptr .align 1 _Z19swan_fast_fill_wordPji_param_0,
	.param .u32 _Z19swan_fast_fill_wordPji_param_1
)
{
	.reg .pred 	%p<2>;
	.reg .b32 	%r<7>;
	.reg .b64 	%rd<5>;

	ld.param.u64 	%rd1, [_Z19swan_fast_fill_wordPji_param_0];
	ld.param.u32 	%r2, [_Z19swan_fast_fill_wordPji_param_1];
	mov.u32 	%r3, %tid.x;
	mov.u32 	%r4, %ntid.x;
	mov.u32 	%r5, %ctaid.x;
	mad.lo.s32 	%r1, %r4, %r5, %r3;
	setp.ge.s32 	%p1, %r1, %r2;
	@%p1 bra 	$L__BB1_2;
	cvta.to.global.u64 	%rd2, %rd1;
	mul.wide.s32 	%rd3, %r1, 4;
	add.s64 	%rd4, %rd2, %rd3;
	mov.b32 	%r6, 0;
	st.global.u32 	[%rd4], %r6;
$L__BB1_2:
	ret;

}
	// .globl	_Z6canaryi
.visible .entry _Z6canaryi(
	.param .u32 _Z6canaryi_param_0
)
{


	ret;

}


// ===== COMPILED SASS (sm_100) =====

	.target	sm_100

	.elftype	@"ET_EXEC"


//--------------------- .note.nv.tkinfo           --------------------------
	.section	.note.nv.tkinfo,"",@"SHT_NOTE"
	.sectionflags	@"SHF_NOTE_NV_TKINFO"
	.tkinfo
        /*0018*/ 	.word	0x00000002
        /*0030*/ 	.string	""
        /*0030*/ 	.string	"ptxas"
        /*0030*/ 	.string	"Cuda compilation tools, release 13.0, V13.0.88"
        /*0030*/ 	.string	"Build cuda_13.0.r13.0/compiler.36424714_0"
        /*0030*/ 	.string	"-arch sm_100 -m 64 "



//--------------------- .note.nv.cuinfo           --------------------------
	.section	.note.nv.cuinfo,"",@"SHT_NOTE"
	.sectionflags	@"SHF_NOTE_NV_CUINFO"
        /*0018*/ 	.short	0x0002
        /*001a*/ 	.short	0x0064
        /*001c*/ 	.short	0x0082
	.zero		2


//--------------------- .nv.info                  --------------------------
	.section	.nv.info,"",@"SHT_CUDA_INFO"
	.align	4


	//----- nvinfo : EIATTR_REGCOUNT
	.align		4
        /*0000*/ 	.byte	0x04, 0x2f
        /*0002*/ 	.short	(.L_1 - .L_0)
	.align		4
.L_0:
        /*0004*/ 	.word	index@(_Z14swan_fast_fillP5uint4i)
        /*0008*/ 	.word	0x00000008


	//----- nvinfo : EIATTR_FRAME_SIZE
	.align		4
.L_1:
        /*000c*/ 	.byte	0x04, 0x11
        /*000e*/ 	.short	(.L_3 - .L_2)
	.align		4
.L_2:
        /*0010*/ 	.word	index@(_Z14swan_fast_fillP5uint4i)
        /*0014*/ 	.word	0x00000000


	//----- nvinfo : EIATTR_REGCOUNT
	.align		4
.L_3:
        /*0018*/ 	.byte	0x04, 0x2f
        /*001a*/ 	.short	(.L_5 - .L_4)
	.align		4
.L_4:
        /*001c*/ 	.word	index@(_Z19swan_fast_fill_wordPji)
        /*0020*/ 	.word	0x00000008


	//----- nvinfo : EIATTR_FRAME_SIZE
	.align		4
.L_5:
        /*0024*/ 	.byte	0x04, 0x11
        /*0026*/ 	.short	(.L_7 - .L_6)
	.align		4
.L_6:
        /*0028*/ 	.word	index@(_Z19swan_fast_fill_wordPji)
        /*002c*/ 	.word	0x00000000


	//----- nvinfo : EIATTR_REGCOUNT
	.align		4
.L_7:
        /*0030*/ 	.byte	0x04, 0x2f
        /*0032*/ 	.short	(.L_9 - .L_8)
	.align		4
.L_8:
        /*0034*/ 	.word	index@(_Z6canaryi)
        /*0038*/ 	.word	0x00000004


	//----- nvinfo : EIATTR_FRAME_SIZE
	.align		4
.L_9:
        /*003c*/ 	.byte	0x04, 0x11
        /*003e*/ 	.short	(.L_11 - .L_10)
	.align		4
.L_10:
        /*0040*/ 	.word	index@(_Z6canaryi)
        /*0044*/ 	.word	0x00000000


	//----- nvinfo : EIATTR_MIN_STACK_SIZE
	.align		4
.L_11:
        /*0048*/ 	.byte	0x04, 0x12
        /*004a*/ 	.short	(.L_13 - .L_12)
	.align		4
.L_12:
        /*004c*/ 	.word	index@(_Z6canaryi)
        /*0050*/ 	.word	0x00000000


	//----- nvinfo : EIATTR_MIN_STACK_SIZE
	.align		4
.L_13:
        /*0054*/ 	.byte	0x04, 0x12
        /*0056*/ 	.short	(.L_15 - .L_14)
	.align		4
.L_14:
        /*0058*/ 	.word	index@(_Z19swan_fast_fill_wordPji)
        /*005c*/ 	.word	0x00000000


	//----- nvinfo : EIATTR_MIN_STACK_SIZE
	.align		4
.L_15:
        /*0060*/ 	.byte	0x04, 0x12
        /*0062*/ 	.short	(.L_17 - .L_16)
	.align		4
.L_16:
        /*0064*/ 	.word	index@(_Z14swan_fast_fillP5uint4i)
        /*0068*/ 	.word	0x00000000
.L_17:


//--------------------- .nv.compat                --------------------------
	.section	.nv.compat,"",@"SHT_CUDA_COMPAT_INFO"
	.align	4
        /*0000*/ 	.byte	0x02, 0x09, 0x00, 0x00, 0x02, 0x02, 0x01, 0x00, 0x02, 0x05, 0x05, 0x00, 0x03, 0x07, 0x01, 0x01
        /*0010*/ 	.byte	0x02, 0x03, 0x00, 0x00, 0x02, 0x06, 0x01, 0x00, 0x04, 0x0b, 0x08, 0x00, 0x09, 0x00, 0x00, 0x00
        /*0020*/ 	.byte	0x00, 0x00, 0x00, 0x00


//--------------------- .nv.info._Z6canaryi       --------------------------
	.section	.nv.info._Z6canaryi,"",@"SHT_CUDA_INFO"
	.sectionflags	@""
	.align	4


	//----- nvinfo : EIATTR_CUDA_API_VERSION
	.align		4
        /*0000*/ 	.byte	0x04, 0x37
        /*0002*/ 	.short	(.L_19 - .L_18)
.L_18:
        /*0004*/ 	.word	0x00000082


	//----- nvinfo : EIATTR_KPARAM_INFO
	.align		4
.L_19:
        /*0008*/ 	.byte	0x04, 0x17
        /*000a*/ 	.short	(.L_21 - .L_20)
.L_20:
        /*000c*/ 	.word	0x00000000
        /*0010*/ 	.short	0x0000
        /*0012*/ 	.short	0x0000
        /*0014*/ 	.byte	0x00, 0xf0, 0x11, 0x00


	//----- nvinfo : EIATTR_SPARSE_MMA_MASK
	.align		4
.L_21:
        /*0018*/ 	.byte	0x03, 0x50
        /*001a*/ 	.short	0x0000


	//----- nvinfo : EIATTR_MAXREG_COUNT
	.align		4
        /*001c*/ 	.byte	0x03, 0x1b
        /*001e*/ 	.short	0x00ff


	//----- nvinfo : EIATTR_MERCURY_ISA_VERSION
	.align		4
        /*0020*/ 	.byte	0x03, 0x5f
        /*0022*/ 	.short	0x0101


	//----- nvinfo : EIATTR_VRC_CTA_INIT_COUNT
	.align		4
        /*0024*/ 	.byte	0x02, 0x4a
	.zero		1
	.zero		1


	//----- nvinfo : EIATTR_EXIT_INSTR_OFFSETS
	.align		4
        /*0028*/ 	.byte	0x04, 0x1c
        /*002a*/ 	.short	(.L_23 - .L_22)


	//   ....[0]....
.L_22:
        /*002c*/ 	.word	0x00000010


	//----- nvinfo : EIATTR_CBANK_PARAM_SIZE
	.align		4
.L_23:
        /*0030*/ 	.byte	0x03, 0x19
        /*0032*/ 	.short	0x0004


	//----- nvinfo : EIATTR_PARAM_CBANK
	.align		4
        /*0034*/ 	.byte	0x04, 0x0a
        /*0036*/ 	.short	(.L_25 - .L_24)
	.align		4
.L_24:
        /*0038*/ 	.word	index@(.nv.constant0._Z6canaryi)
        /*003c*/ 	.short	0x0380
        /*003e*/ 	.short	0x0004


	//----- nvinfo : EIATTR_SW_WAR
	.align		4
.L_25:
        /*0040*/ 	.byte	0x04, 0x36
        /*0042*/ 	.short	(.L_27 - .L_26)
.L_26:
        /*0044*/ 	.word	0x00000008
.L_27:


//--------------------- .nv.info._Z19swan_fast_fill_wordPji --------------------------
	.section	.nv.info._Z19swan_fast_fill_wordPji,"",@"SHT_CUDA_INFO"
	.sectionflags	@""
	.align	4


	//----- nvinfo : EIATTR_CUDA_API_VERSION
	.align		4
        /*0000*/ 	.byte	0x04, 0x37
        /*0002*/ 	.short	(.L_29 - .L_28)
.L_28:
        /*0004*/ 	.word	0x00000082


	//----- nvinfo : EIATTR_KPARAM_INFO
	.align		4
.L_29:
        /*0008*/ 	.byte	0x04, 0x17
        /*000a*/ 	.short	(.L_31 - .L_30)
.L_30:
        /*000c*/ 	.word	0x00000000
        /*0010*/ 	.short	0x0001
        /*0012*/ 	.short	0x0008
        /*0014*/ 	.byte	0x00, 0xf0, 0x11, 0x00


	//----- nvinfo : EIATTR_KPARAM_INFO
	.align		4
.L_31:
        /*0018*/ 	.byte	0x04, 0x17
        /*001a*/ 	.short	(.L_33 - .L_32)
.L_32:
        /*001c*/ 	.word	0x00000000
        /*0020*/ 	.short	0x0000
        /*0022*/ 	.short	0x0000
        /*0024*/ 	.byte	0x00, 0xf5, 0x21, 0x00


	//----- nvinfo : EIATTR_SPARSE_MMA_MASK
	.align		4
.L_33:
        /*0028*/ 	.byte	0x03, 0x50
        /*002a*/ 	.short	0x0000


	//----- nvinfo : EIATTR_MAXREG_COUNT
	.align		4
        /*002c*/ 	.byte	0x03, 0x1b
        /*002e*/ 	.short	0x00ff


	//----- nvinfo : EIATTR_MERCURY_ISA_VERSION
	.align		4
        /*0030*/ 	.byte	0x03, 0x5f
        /*0032*/ 	.short	0x0101


	//----- nvinfo : EIATTR_VRC_CTA_INIT_COUNT
	.align		4
        /*0034*/ 	.byte	0x02, 0x4a
	.zero		1
	.zero		1


	//----- nvinfo : EIATTR_EXIT_INSTR_OFFSETS
	.align		4
        /*0038*/ 	.byte	0x04, 0x1c
        /*003a*/ 	.short	(.L_35 - .L_34)


	//   ....[0]....
.L_34:
        /*003c*/ 	.word	0x00000070


	//   ....[1]....
        /*0040*/ 	.word	0x000000c0


	//----- nvinfo : EIATTR_CBANK_PARAM_SIZE
	.align		4
.L_35:
        /*0044*/ 	.byte	0x03, 0x19
        /*0046*/ 	.short	0x000c


	//----- nvinfo : EIATTR_PARAM_CBANK
	.align		4
        /*0048*/ 	.byte	0x04, 0x0a
        /*004a*/ 	.short	(.L_37 - .L_36)
	.align		4
.L_36:
        /*004c*/ 	.word	index@(.nv.constant0._Z19swan_fast_fill_wordPji)
        /*0050*/ 	.short	0x0380
        /*0052*/ 	.short	0x000c


	//----- nvinfo : EIATTR_SW_WAR
	.align		4
.L_37:
        /*0054*/ 	.byte	0x04, 0x36
        /*0056*/ 	.short	(.L_39 - .L_38)
.L_38:
        /*0058*/ 	.word	0x00000008
.L_39:


//--------------------- .nv.info._Z14swan_fast_fillP5uint4i --------------------------
	.section	.nv.info._Z14swan_fast_fillP5uint4i,"",@"SHT_CUDA_INFO"
	.sectionflags	@""
	.align	4


	//----- nvinfo : EIATTR_CUDA_API_VERSION
	.align		4
        /*0000*/ 	.byte	0x04, 0x37
        /*0002*/ 	.short	(.L_41 - .L_40)
.L_40:
        /*0004*/ 	.word	0x00000082


	//----- nvinfo : EIATTR_KPARAM_INFO
	.align		4
.L_41:
        /*0008*/ 	.byte	0x04, 0x17
        /*000a*/ 	.short	(.L_43 - .L_42)
.L_42:
        /*000c*/ 	.word	0x00000000
        /*0010*/ 	.short	0x0001
        /*0012*/ 	.short	0x0008
        /*0014*/ 	.byte	0x00, 0xf0, 0x11, 0x00


	//----- nvinfo : EIATTR_KPARAM_INFO
	.align		4
.L_43:
        /*0018*/ 	.byte	0x04, 0x17
        /*001a*/ 	.short	(.L_45 - .L_44)
.L_44:
        /*001c*/ 	.word	0x00000000
        /*0020*/ 	.short	0x0000
        /*0022*/ 	.short	0x0000
        /*0024*/ 	.byte	0x00, 0xf5, 0x21, 0x00


	//----- nvinfo : EIATTR_SPARSE_MMA_MASK
	.align		4
.L_45:
        /*0028*/ 	.byte	0x03, 0x50
        /*002a*/ 	.short	0x0000


	//----- nvinfo : EIATTR_MAXREG_COUNT
	.align		4
        /*002c*/ 	.byte	0x03, 0x1b
        /*002e*/ 	.short	0x00ff


	//----- nvinfo : EIATTR_MERCURY_ISA_VERSION
	.align		4
        /*0030*/ 	.byte	0x03, 0x5f
        /*0032*/ 	.short	0x0101


	//----- nvinfo : EIATTR_VRC_CTA_INIT_COUNT
	.align		4
        /*0034*/ 	.byte	0x02, 0x4a
	.zero		1
	.zero		1


	//----- nvinfo : EIATTR_EXIT_INSTR_OFFSETS
	.align		4
        /*0038*/ 	.byte	0x04, 0x1c
        /*003a*/ 	.short	(.L_47 - .L_46)


	//   ....[0]....
.L_46:
        /*003c*/ 	.word	0x00000070


	//   ....[1]....
        /*0040*/ 	.word	0x000000c0


	//----- nvinfo : EIATTR_CBANK_PARAM_SIZE
	.align		4
.L_47:
        /*0044*/ 	.byte	0x03, 0x19
        /*0046*/ 	.short	0x000c


	//----- nvinfo : EIATTR_PARAM_CBANK
	.align		4
        /*0048*/ 	.byte	0x04, 0x0a
        /*004a*/ 	.short	(.L_49 - .L_48)
	.align		4
.L_48:
        /*004c*/ 	.word	index@(.nv.constant0._Z14swan_fast_fillP5uint4i)
        /*0050*/ 	.short	0x0380
        /*0052*/ 	.short	0x000c


	//----- nvinfo : EIATTR_SW_WAR
	.align		4
.L_49:
        /*0054*/ 	.byte	0x04, 0x36
        /*0056*/ 	.short	(.L_51 - .L_50)
.L_50:
        /*0058*/ 	.word	0x00000008
.L_51:


//--------------------- .nv.callgraph             --------------------------
	.section	.nv.callgraph,"",@"SHT_CUDA_CALLGRAPH"
	.align	4
	.sectionentsize	8
	.align		4
        /*0000*/ 	.word	0x00000000
	.align		4
        /*0004*/ 	.word	0xffffffff
	.align		4
        /*0008*/ 	.word	0x00000000
	.align		4
        /*000c*/ 	.word	0xfffffffe
	.align		4
        /*0010*/ 	.word	0x00000000
	.align		4
        /*0014*/ 	.word	0xfffffffd
	.align		4
        /*0018*/ 	.word	0x00000000
	.align		4
        /*001c*/ 	.word	0xfffffffc


//--------------------- .text._Z6canaryi          --------------------------
	.section	.text._Z6canaryi,"ax",@progbits
	.align	128
        .global         _Z6canaryi
        .type           _Z6canaryi,@function
        .size           _Z6canaryi,(.L_x_3 - _Z6canaryi)
        .other          _Z6canaryi,@"STO_CUDA_ENTRY STV_DEFAULT"
_Z6canaryi:
.text._Z6canaryi:
[----:B------:R-:W-:Y:S01]  /*0000*/  LDC R1, c[0x0][0x37c] ;  /* 0x0000df00ff017b82 */ /* 0x000fe20000000800 */
[----:B------:R-:W-:Y:S05]  /*0010*/  EXIT ;  /* 0x000000000000794d */ /* 0x000fea0003800000 */
.L_x_0:
[----:B------:R-:W-:-:S00]  /*0020*/  BRA `(.L_x_0) ;  /* 0xfffffffc00fc7947 */ /* 0x000fc0000383ffff */
[----:B------:R-:W-:-:S00]  /*0030*/  NOP ;  /* 0x0000000000007918 */ /* 0x000fc00000000000 */
        /* <DEDUP_REMOVED lines=12> */
.L_x_3:


//--------------------- .text._Z19swan_fast_fill_wordPji --------------------------
	.section	.text._Z19swan_fast_fill_wordPji,"ax",@progbits
	.align	128
        .global         _Z19swan_fast_fill_wordPji
        .type           _Z19swan_fast_fill_wordPji,@function
        .size           _Z19swan_fast_fill_wordPji,(.L_x_4 - _Z19swan_fast_fill_wordPji)
        .other          _Z19swan_fast_fill_wordPji,@"STO_CUDA_ENTRY STV_DEFAULT"
_Z19swan_fast_fill_wordPji:
.text._Z19swan_fast_fill_wordPji:
[----:B------:R-:W-:Y:S01]  /*0000*/  LDC R1, c[0x0][0x37c] ;  /* 0x0000df00ff017b82 */ /* 0x000fe20000000800 */
[----:B------:R-:W0:Y:S01]  /*0010*/  S2R R5, SR_TID.X ;  /* 0x0000000000057919 */ /* 0x000e220000002100 */
[----:B------:R-:W0:Y:S01]  /*0020*/  LDCU UR4, c[0x0][0x360] ;  /* 0x00006c00ff0477ac */ /* 0x000e220008000800 */
[----:B------:R-:W0:Y:S01]  /*0030*/  S2R R0, SR_CTAID.X ;  /* 0x0000000000007919 */ /* 0x000e220000002500 */
[----:B------:R-:W1:Y:S01]  /*0040*/  LDCU UR5, c[0x0][0x388] ;  /* 0x00007100ff0577ac */ /* 0x000e620008000800 */
[----:B0-----:R-:W-:-:S05]  /*0050*/  IMAD R5, R0, UR4, R5 ;  /* 0x0000000400057c24 */ /* 0x001fca000f8e0205 */
[----:B-1----:R-:W-:-:S13]  /*0060*/  ISETP.GE.AND P0, PT, R5, UR5, PT ;  /* 0x0000000505007c0c */ /* 0x002fda000bf06270 */
[----:B------:R-:W-:Y:S05]  /*0070*/  @P0 EXIT ;  /* 0x000000000000094d */ /* 0x000fea0003800000 */
[----:B------:R-:W0:Y:S01]  /*0080*/  LDC.64 R2, c[0x0][0x380] ;  /* 0x0000e000ff027b82 */ /* 0x000e220000000a00 */
[----:B------:R-:W1:Y:S01]  /*0090*/  LDCU.64 UR4, c[0x0][0x358] ;  /* 0x00006b00ff0477ac */ /* 0x000e620008000a00 */
[----:B0-----:R-:W-:-:S05]  /*00a0*/  IMAD.WIDE R2, R5, 0x4, R2 ;  /* 0x0000000405027825 */ /* 0x001fca00078e0202 */
[----:B-1----:R-:W-:Y:S01]  /*00b0*/  STG.E desc[UR4][R2.64], RZ ;  /* 0x000000ff02007986 */ /* 0x002fe2000c101904 */
[----:B------:R-:W-:Y:S05]  /*00c0*/  EXIT ;  /* 0x000000000000794d */ /* 0x000fea0003800000 */
.L_x_1:
        /* <DEDUP_REMOVED lines=11> */
.L_x_4:


//--------------------- .text._Z14swan_fast_fillP5uint4i --------------------------
	.section	.text._Z14swan_fast_fillP5uint4i,"ax",@progbits
	.align	128
        .global         _Z14swan_fast_fillP5uint4i
        .type           _Z14swan_fast_fillP5uint4i,@function
        .size           _Z14swan_fast_fillP5uint4i,(.L_x_5 - _Z14swan_fast_fillP5uint4i)
        .other          _Z14swan_fast_fillP5uint4i,@"STO_CUDA_ENTRY STV_DEFAULT"
_Z14swan_fast_fillP5uint4i:
.text._Z14swan_fast_fillP5uint4i:
        /* <DEDUP_REMOVED lines=11> */
[----:B-1----:R-:W-:Y:S01]  /*00b0*/  STG.E.128 desc[UR4][R2.64], RZ ;  /* 0x000000ff02007986 */ /* 0x002fe2000c101d04 */
[----:B------:R-:W-:Y:S05]  /*00c0*/  EXIT ;  /* 0x000000000000794d */ /* 0x000fea0003800000 */
.L_x_2:
        /* <DEDUP_REMOVED lines=11> */
.L_x_5:


//--------------------- .nv.shared.reserved.0     --------------------------
	.section	.nv.shared.reserved.0,"aw",@nobits
	.weak		__nv_reservedSMEM_offset_0_alias
	.size		__nv_reservedSMEM_offset_0_alias, 0, 64
	.other		__nv_reservedSMEM_offset_0_alias,@"STO_CUDA_RESERVED_SHARED STV_DEFAULT"
__nv_reservedSMEM_offset_0_alias:
	.zero		0
	.zero		64


//--------------------- .nv.constant0._Z6canaryi  --------------------------
	.section	.nv.constant0._Z6canaryi,"a",@progbits
	.sectionflags	@""
	.align	4
.nv.constant0._Z6canaryi:
	.zero		900


//--------------------- .nv.constant0._Z19swan_fast_fill_wordPji --------------------------
	.section	.nv.constant0._Z19swan_fast_fill_wordPji,"a",@progbits
	.sectionflags	@""
	.align	4
.nv.constant0._Z19swan_fast_fill_wordPji:
	.zero		908


//--------------------- .nv.constant0._Z14swan_fast_fillP5uint4i --------------------------
	.section	.nv.constant0._Z14swan_fast_fillP5uint4i,"a",@progbits
	.sectionflags	@""
	.align	4
.nv.constant0._Z14swan_fast_fillP5uint4i:
	.zero		908


//--------------------- SYMBOLS --------------------------

	.type		.nv.reservedSmem.offset0,@object
	.size		.nv.reservedSmem.offset0,0x4
